	.headerflags	@"EF_CUDA_TEXMODE_UNIFIED EF_CUDA_64BIT_ADDRESS EF_CUDA_ACCELERATORS EF_CUDA_SM90 EF_CUDA_VIRTUAL_SM(EF_CUDA_SM90)"
	.elftype	@"ET_EXEC"


//--------------------- .nv.info                  --------------------------
	.section	.nv.info,"",@"SHT_CUDA_INFO"
	.align	4


	//----- nvinfo : EIATTR_REGCOUNT
	.align		4
        /*0000*/ 	.byte	0x04, 0x2f
        /*0002*/ 	.short	(.L_1 - .L_0)
	.align		4
.L_0:
        /*0004*/ 	.word	index@(triton_poi_fused_add_convolution_mul_6)
        /*0008*/ 	.word	0x00000010


	//----- nvinfo : EIATTR_MIN_STACK_SIZE
	.align		4
.L_1:
        /*000c*/ 	.byte	0x04, 0x12
        /*000e*/ 	.short	(.L_3 - .L_2)
	.align		4
.L_2:
        /*0010*/ 	.word	index@(triton_poi_fused_add_convolution_mul_6)
        /*0014*/ 	.word	0x00000000


	//----- nvinfo : EIATTR_FRAME_SIZE
	.align		4
.L_3:
        /*0018*/ 	.byte	0x04, 0x11
        /*001a*/ 	.short	(.L_5 - .L_4)
	.align		4
.L_4:
        /*001c*/ 	.word	index@(triton_poi_fused_add_convolution_mul_6)
        /*0020*/ 	.word	0x00000000


	//----- nvinfo : EIATTR_MIN_STACK_SIZE
	.align		4
.L_5:
        /*0024*/ 	.byte	0x04, 0x12
        /*0026*/ 	.short	(.L_7 - .L_6)
	.align		4
.L_6:
        /*0028*/ 	.word	index@(triton_poi_fused_add_convolution_mul_6)
        /*002c*/ 	.word	0x00000000
.L_7:


//--------------------- .nv.info.triton_poi_fused_add_convolution_mul_6 --------------------------
	.section	.nv.info.triton_poi_fused_add_convolution_mul_6,"",@"SHT_CUDA_INFO"
	.sectionflags	@""
	.align	4


	//----- nvinfo : EIATTR_CUDA_API_VERSION
	.align		4
        /*0000*/ 	.byte	0x04, 0x37
        /*0002*/ 	.short	(.L_9 - .L_8)
.L_8:
        /*0004*/ 	.word	0x0000007c


	//----- nvinfo : EIATTR_KPARAM_INFO
	.align		4
.L_9:
        /*0008*/ 	.byte	0x04, 0x17
        /*000a*/ 	.short	(.L_11 - .L_10)
.L_10:
        /*000c*/ 	.word	0x00000000
        /*0010*/ 	.short	0x0004
        /*0012*/ 	.short	0x0020
        /*0014*/ 	.byte	0x00, 0xf0, 0x11, 0x00


	//----- nvinfo : EIATTR_KPARAM_INFO
	.align		4
.L_11:
        /*0018*/ 	.byte	0x04, 0x17
        /*001a*/ 	.short	(.L_13 - .L_12)
.L_12:
        /*001c*/ 	.word	0x00000000
        /*0020*/ 	.short	0x0003
        /*0022*/ 	.short	0x0018
        /*0024*/ 	.byte	0x00, 0xf4, 0x21, 0x00


	//----- nvinfo : EIATTR_KPARAM_INFO
	.align		4
.L_13:
        /*0028*/ 	.byte	0x04, 0x17
        /*002a*/ 	.short	(.L_15 - .L_14)
.L_14:
        /*002c*/ 	.word	0x00000000
        /*0030*/ 	.short	0x0002
        /*0032*/ 	.short	0x0010
        /*0034*/ 	.byte	0x00, 0xf4, 0x21, 0x00


	//----- nvinfo : EIATTR_KPARAM_INFO
	.align		4
.L_15:
        /*0038*/ 	.byte	0x04, 0x17
        /*003a*/ 	.short	(.L_17 - .L_16)
.L_16:
        /*003c*/ 	.word	0x00000000
        /*0040*/ 	.short	0x0001
        /*0042*/ 	.short	0x0008
        /*0044*/ 	.byte	0x00, 0xf4, 0x21, 0x00


	//----- nvinfo : EIATTR_KPARAM_INFO
	.align		4
.L_17:
        /*0048*/ 	.byte	0x04, 0x17
        /*004a*/ 	.short	(.L_19 - .L_18)
.L_18:
        /*004c*/ 	.word	0x00000000
        /*0050*/ 	.short	0x0000
        /*0052*/ 	.short	0x0000
        /*0054*/ 	.byte	0x00, 0xf4, 0x21, 0x00


	//----- nvinfo : EIATTR_SPARSE_MMA_MASK
	.align		4
.L_19:
        /*0058*/ 	.byte	0x03, 0x50
        /*005a*/ 	.short	0x0000


	//----- nvinfo : EIATTR_MAXREG_COUNT
	.align		4
        /*005c*/ 	.byte	0x03, 0x1b
        /*005e*/ 	.short	0x00ff


	//----- nvinfo : EIATTR_EXIT_INSTR_OFFSETS
	.align		4
        /*0060*/ 	.byte	0x04, 0x1c
        /*0062*/ 	.short	(.L_21 - .L_20)


	//   ....[0]....
.L_20:
        /*0064*/ 	.word	0x00000210


	//----- nvinfo : EIATTR_REQNTID
	.align		4
.L_21:
        /*0068*/ 	.byte	0x04, 0x10
        /*006a*/ 	.short	(.L_23 - .L_22)
.L_22:
        /*006c*/ 	.word	0x00000100
        /*0070*/ 	.word	0x00000001
        /*0074*/ 	.word	0x00000001


	//----- nvinfo : EIATTR_CBANK_PARAM_SIZE
	.align		4
.L_23:
        /*0078*/ 	.byte	0x03, 0x19
        /*007a*/ 	.short	0x0024


	//----- nvinfo : EIATTR_PARAM_CBANK
	.align		4
        /*007c*/ 	.byte	0x04, 0x0a
        /*007e*/ 	.short	(.L_25 - .L_24)
	.align		4
.L_24:
        /*0080*/ 	.word	index@(.nv.constant0.triton_poi_fused_add_convolution_mul_6)
        /*0084*/ 	.short	0x0210
        /*0086*/ 	.short	0x0024


	//----- nvinfo : EIATTR_SW_WAR
	.align		4
.L_25:
        /*0088*/ 	.byte	0x04, 0x36
        /*008a*/ 	.short	(.L_27 - .L_26)
.L_26:
        /*008c*/ 	.word	0x00000008
.L_27:


//--------------------- .nv.callgraph             --------------------------
	.section	.nv.callgraph,"",@"SHT_CUDA_CALLGRAPH"
	.align	4
	.sectionentsize	8
	.align		4
        /*0000*/ 	.word	0x00000000
	.align		4
        /*0004*/ 	.word	0xffffffff
	.align		4
        /*0008*/ 	.word	0x00000000
	.align		4
        /*000c*/ 	.word	0xfffffffe
	.align		4
        /*0010*/ 	.word	0x00000000
	.align		4
        /*0014*/ 	.word	0xfffffffd
	.align		4
        /*0018*/ 	.word	0x00000000
	.align		4
        /*001c*/ 	.word	0xfffffffc


//--------------------- .text.triton_poi_fused_add_convolution_mul_6 --------------------------
	.section	.text.triton_poi_fused_add_convolution_mul_6,"ax",@progbits
	.align	128
        .global         triton_poi_fused_add_convolution_mul_6
        .type           triton_poi_fused_add_convolution_mul_6,@function
        .size           triton_poi_fused_add_convolution_mul_6,(.L_x_1 - triton_poi_fused_add_convolution_mul_6)
        .other          triton_poi_fused_add_convolution_mul_6,@"STO_CUDA_ENTRY STV_DEFAULT"
triton_poi_fused_add_convolution_mul_6:
.text.triton_poi_fused_add_convolution_mul_6:
[----:B------:R-:W-:Y:S01]  /*0000*/  LDC R1, c[0x0][0x28] ;  /* 0x00000a00ff017b82 */ /* 0x000fe20000000800 */
[----:B------:R-:W1:Y:S07]  /*0010*/  S2R R0, SR_TID.X ;  /* 0x0000000000007919 */ /* 0x000e6e0000002100 */
[----:B------:R-:W2:Y:S01]  /*0020*/  LDC.64 R4, c[0x0][0x218] ;  /* 0x00008600ff047b82 */ /* 0x000ea20000000a00 */
[----:B------:R-:W-:Y:S01]  /*0030*/  ULDC.64 UR4, c[0x0][0x208] ;  /* 0x0000820000047ab9 */ /* 0x000fe20000000a00 */
[----:B------:R-:W3:Y:S06]  /*0040*/  S2R R11, SR_CTAID.X ;  /* 0x00000000000b7919 */ /* 0x000eec0000002500 */
[----:B------:R-:W4:Y:S08]  /*0050*/  LDC.64 R2, c[0x0][0x210] ;  /* 0x00008400ff027b82 */ /* 0x000f300000000a00 */
[----:B------:R-:W5:Y:S01]  /*0060*/  LDC.64 R8, c[0x0][0x228] ;  /* 0x00008a00ff087b82 */ /* 0x000f620000000a00 */
[----:B-1----:R-:W-:-:S02]  /*0070*/  SHF.L.U32 R0, R0, 0x1, RZ ;  /* 0x0000000100007819 */ /* 0x002fc400000006ff */
[----:B---3--:R-:W-:Y:S02]  /*0080*/  SHF.R.S32.HI R6, RZ, 0x16, R11 ;  /* 0x00000016ff067819 */ /* 0x008fe4000001140b */
[----:B------:R-:W-:Y:S02]  /*0090*/  LOP3.LUT R0, R0, 0x1fe, RZ, 0xc0, !PT ;  /* 0x000001fe00007812 */ /* 0x000fe400078ec0ff */
[----:B------:R-:W-:Y:S02]  /*00a0*/  SGXT R6, R6, 0x1 ;  /* 0x000000010606781a */ /* 0x000fe40000000200 */
[----:B------:R-:W-:-:S04]  /*00b0*/  LEA R11, R11, R0, 0x9 ;  /* 0x000000000b0b7211 */ /* 0x000fc800078e48ff */
[----:B------:R-:W-:Y:S01]  /*00c0*/  LEA.HI R0, R6, R11, RZ, 0xc ;  /* 0x0000000b06007211 */ /* 0x000fe200078f60ff */
[----:B----4-:R-:W-:Y:S01]  /*00d0*/  IMAD.WIDE R2, R11, 0x4, R2 ;  /* 0x000000040b027825 */ /* 0x010fe200078e0202 */
[----:B------:R-:W1:Y:S02]  /*00e0*/  LDC.64 R6, c[0x0][0x220] ;  /* 0x00008800ff067b82 */ /* 0x000e640000000a00 */
[----:B------:R-:W-:-:S04]  /*00f0*/  SHF.R.S32.HI R0, RZ, 0xc, R0 ;  /* 0x0000000cff007819 */ /* 0x000fc80000011400 */
[----:B------:R-:W-:-:S04]  /*0100*/  LEA.HI R10, R0, R0, RZ, 0x5 ;  /* 0x00000000000a7211 */ /* 0x000fc800078f28ff */
[----:B------:R-:W-:-:S04]  /*0110*/  LOP3.LUT R13, R10, 0xffffffe0, RZ, 0xc0, !PT ;  /* 0xffffffe00a0d7812 */ /* 0x000fc800078ec0ff */
[----:B------:R-:W-:-:S05]  /*0120*/  IADD3 R13, R0, -R13, RZ ;  /* 0x8000000d000d7210 */ /* 0x000fca0007ffe0ff */
[----:B--2---:R-:W-:Y:S02]  /*0130*/  IMAD.WIDE R4, R13, 0x4, R4 ;  /* 0x000000040d047825 */ /* 0x004fe400078e0204 */
[----:B------:R-:W2:Y:S02]  /*0140*/  LDG.E.64 R12, desc[UR4][R2.64] ;  /* 0x00000004020c7981 */ /* 0x000ea4000c1e1b00 */
[C---:B-1----:R-:W-:Y:S02]  /*0150*/  IMAD.WIDE R6, R11.reuse, 0x4, R6 ;  /* 0x000000040b067825 */ /* 0x042fe400078e0206 */
[----:B------:R-:W2:Y:S02]  /*0160*/  LDG.E.EL R4, desc[UR4][R4.64] ;  /* 0x0000000404047981 */ /* 0x000ea4000c2e1900 */
[----:B-----5:R-:W-:Y:S02]  /*0170*/  IMAD.WIDE R8, R11, 0x4, R8 ;  /* 0x000000040b087825 */ /* 0x020fe400078e0208 */
[----:B------:R-:W3:Y:S04]  /*0180*/  LDG.E.64 R6, desc[UR4][R6.64] ;  /* 0x0000000406067981 */ /* 0x000ee8000c1e1b00 */
[----:B------:R-:W4:Y:S01]  /*0190*/  LDG.E.64 R8, desc[UR4][R8.64] ;  /* 0x0000000408087981 */ /* 0x000f22000c1e1b00 */
[--C-:B--2---:R-:W-:Y:S01]  /*01a0*/  FADD R11, R12, R4.reuse ;  /* 0x000000040c0b7221 */ /* 0x104fe20000000000 */
[----:B------:R-:W-:-:S03]  /*01b0*/  FADD R0, R13, R4 ;  /* 0x000000040d007221 */ /* 0x000fc60000000000 */
[----:B---3--:R-:W-:Y:S01]  /*01c0*/  FFMA R11, R11, 0.20000000298023223877, R6 ;  /* 0x3e4ccccd0b0b7823 */ /* 0x008fe20000000006 */
[----:B------:R-:W-:-:S03]  /*01d0*/  FFMA R0, R0, 0.20000000298023223877, R7 ;  /* 0x3e4ccccd00007823 */ /* 0x000fc60000000007 */
[----:B----4-:R-:W-:Y:S01]  /*01e0*/  FFMA R10, R11, 0.20000000298023223877, R8 ;  /* 0x3e4ccccd0b0a7823 */ /* 0x010fe20000000008 */
[----:B------:R-:W-:-:S05]  /*01f0*/  FFMA R11, R0, 0.20000000298023223877, R9 ;  /* 0x3e4ccccd000b7823 */ /* 0x000fca0000000009 */
[----:B------:R-:W-:Y:S01]  /*0200*/  STG.E.64 desc[UR4][R2.64], R10 ;  /* 0x0000000a02007986 */ /* 0x000fe2000c101b04 */
[----:B------:R-:W-:Y:S05]  /*0210*/  EXIT ;  /* 0x000000000000794d */ /* 0x000fea0003800000 */
.L_x_0:
[----:B------:R-:W-:-:S00]  /*0220*/  BRA `(.L_x_0) ;  /* 0xfffffffc00fc7947 */ /* 0x000fc0000383ffff */
[----:B------:R-:W-:-:S00]  /*0230*/  NOP ;  /* 0x0000000000007918 */ /* 0x000fc00000000000 */
        /* <DEDUP_REMOVED lines=12> */
.L_x_1:


//--------------------- .nv.constant0.triton_poi_fused_add_convolution_mul_6 --------------------------
	.section	.nv.constant0.triton_poi_fused_add_convolution_mul_6,"a",@progbits
	.sectionflags	@""
	.align	4
.nv.constant0.triton_poi_fused_add_convolution_mul_6:
	.zero		564
